//
// Generated by NVIDIA NVVM Compiler
//
// Compiler Build ID: CL-36424714
// Cuda compilation tools, release 13.0, V13.0.88
// Based on NVVM 20.0.0
//

.version 9.0
.target sm_100
.address_size 64

	// .globl	_Z13fractalKernelP6uchar4iifffiiff

.visible .entry _Z13fractalKernelP6uchar4iifffiiff(
	.param .u64 .ptr .align 1 _Z13fractalKernelP6uchar4iifffiiff_param_0,
	.param .u32 _Z13fractalKernelP6uchar4iifffiiff_param_1,
	.param .u32 _Z13fractalKernelP6uchar4iifffiiff_param_2,
	.param .f32 _Z13fractalKernelP6uchar4iifffiiff_param_3,
	.param .f32 _Z13fractalKernelP6uchar4iifffiiff_param_4,
	.param .f32 _Z13fractalKernelP6uchar4iifffiiff_param_5,
	.param .u32 _Z13fractalKernelP6uchar4iifffiiff_param_6,
	.param .u32 _Z13fractalKernelP6uchar4iifffiiff_param_7,
	.param .f32 _Z13fractalKernelP6uchar4iifffiiff_param_8,
	.param .f32 _Z13fractalKernelP6uchar4iifffiiff_param_9
)
{
	.reg .pred 	%p<17>;
	.reg .b32 	%r<38>;
	.reg .b32 	%f<108>;
	.reg .b64 	%rd<5>;
	.reg .b64 	%fd<8>;

	ld.param.u64 	%rd1, [_Z13fractalKernelP6uchar4iifffiiff_param_0];
	ld.param.u32 	%r6, [_Z13fractalKernelP6uchar4iifffiiff_param_1];
	ld.param.u32 	%r10, [_Z13fractalKernelP6uchar4iifffiiff_param_2];
	ld.param.f32 	%f15, [_Z13fractalKernelP6uchar4iifffiiff_param_3];
	ld.param.f32 	%f16, [_Z13fractalKernelP6uchar4iifffiiff_param_4];
	ld.param.f32 	%f17, [_Z13fractalKernelP6uchar4iifffiiff_param_5];
	ld.param.u32 	%r8, [_Z13fractalKernelP6uchar4iifffiiff_param_6];
	ld.param.u32 	%r9, [_Z13fractalKernelP6uchar4iifffiiff_param_7];
	ld.param.f32 	%f18, [_Z13fractalKernelP6uchar4iifffiiff_param_8];
	ld.param.f32 	%f19, [_Z13fractalKernelP6uchar4iifffiiff_param_9];
	mov.u32 	%r11, %ctaid.x;
	mov.u32 	%r12, %ntid.x;
	mov.u32 	%r13, %tid.x;
	mad.lo.s32 	%r1, %r11, %r12, %r13;
	mov.u32 	%r14, %ctaid.y;
	mov.u32 	%r15, %ntid.y;
	mov.u32 	%r16, %tid.y;
	mad.lo.s32 	%r17, %r14, %r15, %r16;
	setp.ge.s32 	%p1, %r1, %r6;
	setp.ge.s32 	%p2, %r17, %r10;
	or.pred  	%p3, %p1, %p2;
	@%p3 bra 	$L__BB0_8;
	cvt.rn.f32.s32 	%f21, %r6;
	cvt.rn.f32.u32 	%f22, %r10;
	div.rn.f32 	%f23, %f21, %f22;
	cvt.rn.f32.s32 	%f24, %r1;
	add.f32 	%f25, %f24, 0f3F000000;
	div.rn.f32 	%f26, %f25, %f21;
	add.f32 	%f27, %f26, 0fBF000000;
	add.f32 	%f28, %f27, %f27;
	mul.f32 	%f29, %f23, %f28;
	fma.rn.f32 	%f1, %f17, %f29, %f15;
	cvt.rn.f32.u32 	%f30, %r17;
	add.f32 	%f31, %f30, 0f3F000000;
	div.rn.f32 	%f32, %f31, %f22;
	add.f32 	%f33, %f32, 0fBF000000;
	add.f32 	%f34, %f33, %f33;
	fma.rn.f32 	%f2, %f17, %f34, %f16;
	setp.lt.s32 	%p4, %r8, 1;
	mov.f32 	%f106, 0f00000000;
	mov.b32 	%r37, 0;
	@%p4 bra 	$L__BB0_5;
	setp.eq.s32 	%p5, %r9, 0;
	selp.f32 	%f105, 0f00000000, %f1, %p5;
	selp.f32 	%f104, 0f00000000, %f2, %p5;
	selp.f32 	%f5, %f2, %f19, %p5;
	selp.f32 	%f6, %f1, %f18, %p5;
	mov.b32 	%r36, 0;
$L__BB0_3:
	mul.f32 	%f35, %f105, %f105;
	mul.f32 	%f36, %f104, %f104;
	sub.f32 	%f37, %f35, %f36;
	mul.f32 	%f38, %f105, %f104;
	fma.rn.f32 	%f39, %f105, %f104, %f38;
	add.f32 	%f105, %f6, %f37;
	add.f32 	%f104, %f5, %f39;
	mul.f32 	%f40, %f104, %f104;
	fma.rn.f32 	%f106, %f105, %f105, %f40;
	setp.gt.f32 	%p6, %f106, 0f40800000;
	mov.u32 	%r37, %r36;
	@%p6 bra 	$L__BB0_5;
	add.s32 	%r36, %r36, 1;
	setp.ne.s32 	%p7, %r36, %r8;
	mov.u32 	%r37, %r8;
	@%p7 bra 	$L__BB0_3;
$L__BB0_5:
	setp.eq.s32 	%p8, %r37, %r8;
	mov.f32 	%f107, 0f00000000;
	@%p8 bra 	$L__BB0_7;
	add.s32 	%r20, %r37, 1;
	cvt.rn.f32.u32 	%f42, %r20;
	sqrt.rn.f32 	%f43, %f106;
	setp.lt.f32 	%p9, %f43, 0f00800000;
	mul.f32 	%f44, %f43, 0f4B000000;
	selp.f32 	%f45, %f44, %f43, %p9;
	selp.f32 	%f46, 0fC1B80000, 0f00000000, %p9;
	mov.b32 	%r21, %f45;
	add.s32 	%r22, %r21, -1059760811;
	and.b32  	%r23, %r22, -8388608;
	sub.s32 	%r24, %r21, %r23;
	mov.b32 	%f47, %r24;
	cvt.rn.f32.s32 	%f48, %r23;
	fma.rn.f32 	%f49, %f48, 0f34000000, %f46;
	add.f32 	%f50, %f47, 0fBF800000;
	fma.rn.f32 	%f51, %f50, 0fBE055027, 0f3E1039F6;
	fma.rn.f32 	%f52, %f51, %f50, 0fBDF8CDCC;
	fma.rn.f32 	%f53, %f52, %f50, 0f3E0F2955;
	fma.rn.f32 	%f54, %f53, %f50, 0fBE2AD8B9;
	fma.rn.f32 	%f55, %f54, %f50, 0f3E4CED0B;
	fma.rn.f32 	%f56, %f55, %f50, 0fBE7FFF22;
	fma.rn.f32 	%f57, %f56, %f50, 0f3EAAAA78;
	fma.rn.f32 	%f58, %f57, %f50, 0fBF000000;
	mul.f32 	%f59, %f50, %f58;
	fma.rn.f32 	%f60, %f59, %f50, %f50;
	fma.rn.f32 	%f61, %f49, 0f3F317218, %f60;
	setp.gt.u32 	%p10, %r21, 2139095039;
	fma.rn.f32 	%f62, %f45, 0f7F800000, 0f7F800000;
	selp.f32 	%f63, %f62, %f61, %p10;
	setp.eq.f32 	%p11, %f45, 0f00000000;
	selp.f32 	%f64, 0fFF800000, %f63, %p11;
	setp.lt.f32 	%p12, %f64, 0f00800000;
	mul.f32 	%f65, %f64, 0f4B000000;
	selp.f32 	%f66, %f65, %f64, %p12;
	selp.f32 	%f67, 0fC1B80000, 0f00000000, %p12;
	mov.b32 	%r25, %f66;
	add.s32 	%r26, %r25, -1060439283;
	and.b32  	%r27, %r26, -8388608;
	sub.s32 	%r28, %r25, %r27;
	mov.b32 	%f68, %r28;
	cvt.rn.f32.s32 	%f69, %r27;
	fma.rn.f32 	%f70, %f69, 0f34000000, %f67;
	add.f32 	%f71, %f68, 0fBF800000;
	fma.rn.f32 	%f72, %f71, 0f3DC6B27F, 0fBE2C7F30;
	fma.rn.f32 	%f73, %f72, %f71, 0f3E2FCF2A;
	fma.rn.f32 	%f74, %f73, %f71, 0fBE374E43;
	fma.rn.f32 	%f75, %f74, %f71, 0f3E520BF4;
	fma.rn.f32 	%f76, %f75, %f71, 0fBE763C8B;
	fma.rn.f32 	%f77, %f76, %f71, 0f3E93BF99;
	fma.rn.f32 	%f78, %f77, %f71, 0fBEB8AA49;
	fma.rn.f32 	%f79, %f78, %f71, 0f3EF6384A;
	fma.rn.f32 	%f80, %f79, %f71, 0fBF38AA3B;
	mul.f32 	%f81, %f71, %f80;
	mul.f32 	%f82, %f71, %f81;
	fma.rn.f32 	%f83, %f71, 0f3FB8AA3B, %f82;
	add.f32 	%f84, %f70, %f83;
	setp.gt.u32 	%p13, %r25, 2139095039;
	fma.rn.f32 	%f85, %f66, 0f7F800000, 0f7F800000;
	selp.f32 	%f86, %f85, %f84, %p13;
	setp.eq.f32 	%p14, %f66, 0f00000000;
	selp.f32 	%f87, 0fFF800000, %f86, %p14;
	sub.f32 	%f88, %f42, %f87;
	cvt.rn.f32.s32 	%f89, %r8;
	div.rn.f32 	%f90, %f88, %f89;
	setp.lt.f32 	%p15, %f90, 0f00000000;
	selp.f32 	%f91, 0f00000000, %f90, %p15;
	setp.gt.f32 	%p16, %f91, 0f3F800000;
	selp.f32 	%f107, 0f3F800000, %f91, %p16;
$L__BB0_7:
	mov.f32 	%f92, 0f3F800000;
	sub.f32 	%f93, %f92, %f107;
	mul.f32 	%f94, %f93, 0f41100000;
	mul.f32 	%f95, %f107, %f94;
	mul.f32 	%f96, %f107, %f95;
	mul.f32 	%f97, %f107, %f96;
	mul.f32 	%f98, %f97, 0f437F0000;
	cvt.rzi.u32.f32 	%r29, %f98;
	mul.f32 	%f99, %f93, 0f41700000;
	mul.f32 	%f100, %f93, %f99;
	mul.f32 	%f101, %f107, %f100;
	mul.f32 	%f102, %f107, %f101;
	mul.f32 	%f103, %f102, 0f437F0000;
	cvt.rzi.u32.f32 	%r30, %f103;
	cvt.f64.f32 	%fd1, %f93;
	mul.f64 	%fd2, %fd1, 0d4021000000000000;
	mul.f64 	%fd3, %fd2, %fd1;
	mul.f64 	%fd4, %fd3, %fd1;
	cvt.f64.f32 	%fd5, %f107;
	mul.f64 	%fd6, %fd4, %fd5;
	mul.f64 	%fd7, %fd6, 0d406FE00000000000;
	cvt.rzi.u32.f64 	%r31, %fd7;
	mad.lo.s32 	%r32, %r6, %r17, %r1;
	cvta.to.global.u64 	%rd2, %rd1;
	mul.wide.s32 	%rd3, %r32, 4;
	add.s64 	%rd4, %rd2, %rd3;
	prmt.b32 	%r33, %r29, %r30, 0x3340U;
	prmt.b32 	%r34, %r31, 65535, 0x3340U;
	prmt.b32 	%r35, %r33, %r34, 0x5410U;
	st.global.u32 	[%rd4], %r35;
$L__BB0_8:
	ret;

}


// ===== COMPILED SASS (sm_100) =====

	.target	sm_100

	.elftype	@"ET_EXEC"


//--------------------- .note.nv.tkinfo           --------------------------
	.section	.note.nv.tkinfo,"",@"SHT_NOTE"
	.sectionflags	@"SHF_NOTE_NV_TKINFO"
	.tkinfo
        /*0018*/ 	.word	0x00000002
        /*0030*/ 	.string	""
        /*0030*/ 	.string	"ptxas"
        /*0030*/ 	.string	"Cuda compilation tools, release 13.0, V13.0.88"
        /*0030*/ 	.string	"Build cuda_13.0.r13.0/compiler.36424714_0"
        /*0030*/ 	.string	"-arch sm_100 -m 64 "



//--------------------- .note.nv.cuinfo           --------------------------
	.section	.note.nv.cuinfo,"",@"SHT_NOTE"
	.sectionflags	@"SHF_NOTE_NV_CUINFO"
        /*0018*/ 	.short	0x0002
        /*001a*/ 	.short	0x0064
        /*001c*/ 	.short	0x0082
	.zero		2


//--------------------- .nv.info                  --------------------------
	.section	.nv.info,"",@"SHT_CUDA_INFO"
	.align	4


	//----- nvinfo : EIATTR_REGCOUNT
	.align		4
        /*0000*/ 	.byte	0x04, 0x2f
        /*0002*/ 	.short	(.L_1 - .L_0)
	.align		4
.L_0:
        /*0004*/ 	.word	index@(_Z13fractalKernelP6uchar4iifffiiff)
        /*0008*/ 	.word	0x00000013


	//----- nvinfo : EIATTR_FRAME_SIZE
	.align		4
.L_1:
        /*000c*/ 	.byte	0x04, 0x11
        /*000e*/ 	.short	(.L_3 - .L_2)
	.align		4
.L_2:
        /*0010*/ 	.word	index@($__internal_1_$__cuda_sm3x_div_rn_noftz_f32_slowpath)
        /*0014*/ 	.word	0x00000000


	//----- nvinfo : EIATTR_FRAME_SIZE
	.align		4
.L_3:
        /*0018*/ 	.byte	0x04, 0x11
        /*001a*/ 	.short	(.L_5 - .L_4)
	.align		4
.L_4:
        /*001c*/ 	.word	index@($__internal_0_$__cuda_sm20_sqrt_rn_f32_slowpath)
        /*0020*/ 	.word	0x00000000


	//----- nvinfo : EIATTR_FRAME_SIZE
	.align		4
.L_5:
        /*0024*/ 	.byte	0x04, 0x11
        /*0026*/ 	.short	(.L_7 - .L_6)
	.align		4
.L_6:
        /*0028*/ 	.word	index@(_Z13fractalKernelP6uchar4iifffiiff)
        /*002c*/ 	.word	0x00000000


	//----- nvinfo : EIATTR_MIN_STACK_SIZE
	.align		4
.L_7:
        /*0030*/ 	.byte	0x04, 0x12
        /*0032*/ 	.short	(.L_9 - .L_8)
	.align		4
.L_8:
        /*0034*/ 	.word	index@(_Z13fractalKernelP6uchar4iifffiiff)
        /*0038*/ 	.word	0x00000000
.L_9:


//--------------------- .nv.compat                --------------------------
	.section	.nv.compat,"",@"SHT_CUDA_COMPAT_INFO"
	.align	4
        /*0000*/ 	.byte	0x02, 0x09, 0x00, 0x00, 0x02, 0x02, 0x01, 0x00, 0x02, 0x05, 0x05, 0x00, 0x03, 0x07, 0x01, 0x01
        /*0010*/ 	.byte	0x02, 0x03, 0x00, 0x00, 0x02, 0x06, 0x01, 0x00, 0x04, 0x0b, 0x08, 0x00, 0x01, 0x00, 0x00, 0x00
        /*0020*/ 	.byte	0x00, 0x00, 0x00, 0x00


//--------------------- .nv.info._Z13fractalKernelP6uchar4iifffiiff --------------------------
	.section	.nv.info._Z13fractalKernelP6uchar4iifffiiff,"",@"SHT_CUDA_INFO"
	.sectionflags	@""
	.align	4


	//----- nvinfo : EIATTR_CUDA_API_VERSION
	.align		4
        /*0000*/ 	.byte	0x04, 0x37
        /*0002*/ 	.short	(.L_11 - .L_10)
.L_10:
        /*0004*/ 	.word	0x00000082


	//----- nvinfo : EIATTR_KPARAM_INFO
	.align		4
.L_11:
        /*0008*/ 	.byte	0x04, 0x17
        /*000a*/ 	.short	(.L_13 - .L_12)
.L_12:
        /*000c*/ 	.word	0x00000000
        /*0010*/ 	.short	0x0009
        /*0012*/ 	.short	0x0028
        /*0014*/ 	.byte	0x00, 0xf0, 0x11, 0x00


	//----- nvinfo : EIATTR_KPARAM_INFO
	.align		4
.L_13:
        /*0018*/ 	.byte	0x04, 0x17
        /*001a*/ 	.short	(.L_15 - .L_14)
.L_14:
        /*001c*/ 	.word	0x00000000
        /*0020*/ 	.short	0x0008
        /*0022*/ 	.short	0x0024
        /*0024*/ 	.byte	0x00, 0xf0, 0x11, 0x00


	//----- nvinfo : EIATTR_KPARAM_INFO
	.align		4
.L_15:
        /*0028*/ 	.byte	0x04, 0x17
        /*002a*/ 	.short	(.L_17 - .L_16)
.L_16:
        /*002c*/ 	.word	0x00000000
        /*0030*/ 	.short	0x0007
        /*0032*/ 	.short	0x0020
        /*0034*/ 	.byte	0x00, 0xf0, 0x11, 0x00


	//----- nvinfo : EIATTR_KPARAM_INFO
	.align		4
.L_17:
        /*0038*/ 	.byte	0x04, 0x17
        /*003a*/ 	.short	(.L_19 - .L_18)
.L_18:
        /*003c*/ 	.word	0x00000000
        /*0040*/ 	.short	0x0006
        /*0042*/ 	.short	0x001c
        /*0044*/ 	.byte	0x00, 0xf0, 0x11, 0x00


	//----- nvinfo : EIATTR_KPARAM_INFO
	.align		4
.L_19:
        /*0048*/ 	.byte	0x04, 0x17
        /*004a*/ 	.short	(.L_21 - .L_20)
.L_20:
        /*004c*/ 	.word	0x00000000
        /*0050*/ 	.short	0x0005
        /*0052*/ 	.short	0x0018
        /*0054*/ 	.byte	0x00, 0xf0, 0x11, 0x00


	//----- nvinfo : EIATTR_KPARAM_INFO
	.align		4
.L_21:
        /*0058*/ 	.byte	0x04, 0x17
        /*005a*/ 	.short	(.L_23 - .L_22)
.L_22:
        /*005c*/ 	.word	0x00000000
        /*0060*/ 	.short	0x0004
        /*0062*/ 	.short	0x0014
        /*0064*/ 	.byte	0x00, 0xf0, 0x11, 0x00


	//----- nvinfo : EIATTR_KPARAM_INFO
	.align		4
.L_23:
        /*0068*/ 	.byte	0x04, 0x17
        /*006a*/ 	.short	(.L_25 - .L_24)
.L_24:
        /*006c*/ 	.word	0x00000000
        /*0070*/ 	.short	0x0003
        /*0072*/ 	.short	0x0010
        /*0074*/ 	.byte	0x00, 0xf0, 0x11, 0x00


	//----- nvinfo : EIATTR_KPARAM_INFO
	.align		4
.L_25:
        /*0078*/ 	.byte	0x04, 0x17
        /*007a*/ 	.short	(.L_27 - .L_26)
.L_26:
        /*007c*/ 	.word	0x00000000
        /*0080*/ 	.short	0x0002
        /*0082*/ 	.short	0x000c
        /*0084*/ 	.byte	0x00, 0xf0, 0x11, 0x00


	//----- nvinfo : EIATTR_KPARAM_INFO
	.align		4
.L_27:
        /*0088*/ 	.byte	0x04, 0x17
        /*008a*/ 	.short	(.L_29 - .L_28)
.L_28:
        /*008c*/ 	.word	0x00000000
        /*0090*/ 	.short	0x0001
        /*0092*/ 	.short	0x0008
        /*0094*/ 	.byte	0x00, 0xf0, 0x11, 0x00


	//----- nvinfo : EIATTR_KPARAM_INFO
	.align		4
.L_29:
        /*0098*/ 	.byte	0x04, 0x17
        /*009a*/ 	.short	(.L_31 - .L_30)
.L_30:
        /*009c*/ 	.word	0x00000000
        /*00a0*/ 	.short	0x0000
        /*00a2*/ 	.short	0x0000
        /*00a4*/ 	.byte	0x00, 0xf5, 0x21, 0x00


	//----- nvinfo : EIATTR_SPARSE_MMA_MASK
	.align		4
.L_31:
        /*00a8*/ 	.byte	0x03, 0x50
        /*00aa*/ 	.short	0x0000


	//----- nvinfo : EIATTR_MAXREG_COUNT
	.align		4
        /*00ac*/ 	.byte	0x03, 0x1b
        /*00ae*/ 	.short	0x00ff


	//----- nvinfo : EIATTR_MERCURY_ISA_VERSION
	.align		4
        /*00b0*/ 	.byte	0x03, 0x5f
        /*00b2*/ 	.short	0x0101


	//----- nvinfo : EIATTR_VRC_CTA_INIT_COUNT
	.align		4
        /*00b4*/ 	.byte	0x02, 0x4a
	.zero		1
	.zero		1


	//----- nvinfo : EIATTR_EXIT_INSTR_OFFSETS
	.align		4
        /*00b8*/ 	.byte	0x04, 0x1c
        /*00ba*/ 	.short	(.L_33 - .L_32)


	//   ....[0]....
.L_32:
        /*00bc*/ 	.word	0x000000c0


	//   ....[1]....
        /*00c0*/ 	.word	0x00000e70


	//----- nvinfo : EIATTR_CRS_STACK_SIZE
	.align		4
.L_33:
        /*00c4*/ 	.byte	0x04, 0x1e
        /*00c6*/ 	.short	(.L_35 - .L_34)
.L_34:
        /*00c8*/ 	.word	0x00000000


	//----- nvinfo : EIATTR_CBANK_PARAM_SIZE
	.align		4
.L_35:
        /*00cc*/ 	.byte	0x03, 0x19
        /*00ce*/ 	.short	0x002c


	//----- nvinfo : EIATTR_PARAM_CBANK
	.align		4
        /*00d0*/ 	.byte	0x04, 0x0a
        /*00d2*/ 	.short	(.L_37 - .L_36)
	.align		4
.L_36:
        /*00d4*/ 	.word	index@(.nv.constant0._Z13fractalKernelP6uchar4iifffiiff)
        /*00d8*/ 	.short	0x0380
        /*00da*/ 	.short	0x002c


	//----- nvinfo : EIATTR_SW_WAR
	.align		4
.L_37:
        /*00dc*/ 	.byte	0x04, 0x36
        /*00de*/ 	.short	(.L_39 - .L_38)
.L_38:
        /*00e0*/ 	.word	0x00000008
.L_39:


//--------------------- .nv.callgraph             --------------------------
	.section	.nv.callgraph,"",@"SHT_CUDA_CALLGRAPH"
	.align	4
	.sectionentsize	8
	.align		4
        /*0000*/ 	.word	0x00000000
	.align		4
        /*0004*/ 	.word	0xffffffff
	.align		4
        /*0008*/ 	.word	0x00000000
	.align		4
        /*000c*/ 	.word	0xfffffffe
	.align		4
        /*0010*/ 	.word	0x00000000
	.align		4
        /*0014*/ 	.word	0xfffffffd
	.align		4
        /*0018*/ 	.word	0x00000000
	.align		4
        /*001c*/ 	.word	0xfffffffc


//--------------------- .text._Z13fractalKernelP6uchar4iifffiiff --------------------------
	.section	.text._Z13fractalKernelP6uchar4iifffiiff,"ax",@progbits
	.align	128
        .global         _Z13fractalKernelP6uchar4iifffiiff
        .type           _Z13fractalKernelP6uchar4iifffiiff,@function
        .size           _Z13fractalKernelP6uchar4iifffiiff,(.L_x_29 - _Z13fractalKernelP6uchar4iifffiiff)
        .other          _Z13fractalKernelP6uchar4iifffiiff,@"STO_CUDA_ENTRY STV_DEFAULT"
_Z13fractalKernelP6uchar4iifffiiff:
.text._Z13fractalKernelP6uchar4iifffiiff:
[----:B------:R-:W-:Y:S01]  /*0000*/  LDC R1, c[0x0][0x37c] ;  /* 0x0000df00ff017b82 */ /* 0x000fe20000000800 */
[----:B------:R-:W0:Y:S07]  /*0010*/  S2R R0, SR_TID.Y ;  /* 0x0000000000007919 */ /* 0x000e2e0000002200 */
[----:B------:R-:W1:Y:S01]  /*0020*/  LDC R4, c[0x0][0x360] ;  /* 0x0000d800ff047b82 */ /* 0x000e620000000800 */
[----:B------:R-:W2:Y:S01]  /*0030*/  LDCU.64 UR6, c[0x0][0x388] ;  /* 0x00007100ff0677ac */ /* 0x000ea20008000a00 */
[----:B------:R-:W1:Y:S06]  /*0040*/  S2R R3, SR_TID.X ;  /* 0x0000000000037919 */ /* 0x000e6c0000002100 */
[----:B------:R-:W0:Y:S08]  /*0050*/  S2UR UR5, SR_CTAID.Y ;  /* 0x00000000000579c3 */ /* 0x000e300000002600 */
[----:B------:R-:W0:Y:S08]  /*0060*/  LDC R5, c[0x0][0x364] ;  /* 0x0000d900ff057b82 */ /* 0x000e300000000800 */
[----:B------:R-:W1:Y:S01]  /*0070*/  S2UR UR4, SR_CTAID.X ;  /* 0x00000000000479c3 */ /* 0x000e620000002500 */
[----:B0-----:R-:W-:-:S05]  /*0080*/  IMAD R5, R5, UR5, R0 ;  /* 0x0000000505057c24 */ /* 0x001fca000f8e0200 */
[----:B--2---:R-:W-:Y:S01]  /*0090*/  ISETP.GE.AND P0, PT, R5, UR7, PT ;  /* 0x0000000705007c0c */ /* 0x004fe2000bf06270 */
[----:B-1----:R-:W-:-:S05]  /*00a0*/  IMAD R4, R4, UR4, R3 ;  /* 0x0000000404047c24 */ /* 0x002fca000f8e0203 */
[----:B------:R-:W-:-:S13]  /*00b0*/  ISETP.GE.OR P0, PT, R4, UR6, P0 ;  /* 0x0000000604007c0c */ /* 0x000fda0008706670 */
[----:B------:R-:W-:Y:S05]  /*00c0*/  @P0 EXIT ;  /* 0x000000000000094d */ /* 0x000fea0003800000 */
[----:B------:R-:W-:Y:S02]  /*00d0*/  I2FP.F32.U32 R7, UR7 ;  /* 0x0000000700077c45 */ /* 0x000fe40008201000 */
[----:B------:R-:W-:Y:S02]  /*00e0*/  I2FP.F32.S32 R0, UR6 ;  /* 0x0000000600007c45 */ /* 0x000fe40008201400 */
[----:B------:R-:W0:Y:S08]  /*00f0*/  MUFU.RCP R2, R7 ;  /* 0x0000000700027308 */ /* 0x000e300000001000 */
[----:B------:R-:W1:Y:S01]  /*0100*/  FCHK P0, R0, R7 ;  /* 0x0000000700007302 */ /* 0x000e620000000000 */
[----:B0-----:R-:W-:-:S04]  /*0110*/  FFMA R3, -R7, R2, 1 ;  /* 0x3f80000007037423 */ /* 0x001fc80000000102 */
[----:B------:R-:W-:-:S04]  /*0120*/  FFMA R3, R2, R3, R2 ;  /* 0x0000000302037223 */ /* 0x000fc80000000002 */
[----:B------:R-:W-:-:S04]  /*0130*/  FFMA R6, R0, R3, RZ ;  /* 0x0000000300067223 */ /* 0x000fc800000000ff */
[----:B------:R-:W-:-:S04]  /*0140*/  FFMA R2, -R7, R6, R0 ;  /* 0x0000000607027223 */ /* 0x000fc80000000100 */
[----:B------:R-:W-:Y:S01]  /*0150*/  FFMA R6, R3, R2, R6 ;  /* 0x0000000203067223 */ /* 0x000fe20000000006 */
[----:B-1----:R-:W-:Y:S06]  /*0160*/  @!P0 BRA `(.L_x_0) ;  /* 0x0000000000148947 */ /* 0x002fec0003800000 */
[----:B------:R-:W-:Y:S02]  /*0170*/  MOV R3, R0 ;  /* 0x0000000000037202 */ /* 0x000fe40000000f00 */
[----:B------:R-:W-:Y:S02]  /*0180*/  MOV R2, R7 ;  /* 0x0000000700027202 */ /* 0x000fe40000000f00 */
[----:B------:R-:W-:-:S07]  /*0190*/  MOV R8, 0x1b0 ;  /* 0x000001b000087802 */ /* 0x000fce0000000f00 */
[----:B------:R-:W-:Y:S05]  /*01a0*/  CALL.REL.NOINC `($__internal_1_$__cuda_sm3x_div_rn_noftz_f32_slowpath) ;  /* 0x0000000c008c7944 */ /* 0x000fea0003c00000 */
[----:B------:R-:W-:-:S07]  /*01b0*/  IMAD.MOV.U32 R6, RZ, RZ, R2 ;  /* 0x000000ffff067224 */ /* 0x000fce00078e0002 */
.L_x_0:
[----:B------:R-:W0:Y:S01]  /*01c0*/  MUFU.RCP R9, R0 ;  /* 0x0000000000097308 */ /* 0x000e220000001000 */
[----:B------:R-:W-:Y:S01]  /*01d0*/  I2FP.F32.S32 R3, R4 ;  /* 0x0000000400037245 */ /* 0x000fe20000201400 */
[----:B------:R-:W-:Y:S04]  /*01e0*/  BSSY.RECONVERGENT B0, `(.L_x_1) ;  /* 0x000000c000007945 */ /* 0x000fe80003800200 */
[----:B------:R-:W-:-:S04]  /*01f0*/  FADD R3, R3, 0.5 ;  /* 0x3f00000003037421 */ /* 0x000fc80000000000 */
        /* <DEDUP_REMOVED lines=8> */
[----:B------:R-:W-:-:S07]  /*0280*/  MOV R8, 0x2a0 ;  /* 0x000002a000087802 */ /* 0x000fce0000000f00 */
[----:B------:R-:W-:Y:S05]  /*0290*/  CALL.REL.NOINC `($__internal_1_$__cuda_sm3x_div_rn_noftz_f32_slowpath) ;  /* 0x0000000c00507944 */ /* 0x000fea0003c00000 */
.L_x_2:
[----:B------:R-:W-:Y:S05]  /*02a0*/  BSYNC.RECONVERGENT B0 ;  /* 0x0000000000007941 */ /* 0x000fea0003800200 */
.L_x_1:
[----:B------:R-:W0:Y:S01]  /*02b0*/  MUFU.RCP R10, R7 ;  /* 0x00000007000a7308 */ /* 0x000e220000001000 */
[----:B------:R-:W1:Y:S01]  /*02c0*/  LDC R11, c[0x0][0x390] ;  /* 0x0000e400ff0b7b82 */ /* 0x000e620000000800 */
[----:B------:R-:W-:Y:S01]  /*02d0*/  I2FP.F32.U32 R0, R5 ;  /* 0x0000000500007245 */ /* 0x000fe20000201000 */
[----:B------:R-:W1:Y:S01]  /*02e0*/  LDCU UR4, c[0x0][0x398] ;  /* 0x00007300ff0477ac */ /* 0x000e620008000800 */
[----:B------:R-:W-:Y:S01]  /*02f0*/  FADD R2, R2, -0.5 ;  /* 0xbf00000002027421 */ /* 0x000fe20000000000 */
[----:B------:R-:W-:Y:S02]  /*0300*/  BSSY.RECONVERGENT B0, `(.L_x_3) ;  /* 0x0000011000007945 */ /* 0x000fe40003800200 */
[----:B------:R-:W-:-:S04]  /*0310*/  FADD R8, R0, 0.5 ;  /* 0x3f00000000087421 */ /* 0x000fc80000000000 */
[----:B------:R-:W2:Y:S01]  /*0320*/  FCHK P0, R8, R7 ;  /* 0x0000000708007302 */ /* 0x000ea20000000000 */
[----:B0-----:R-:W-:-:S04]  /*0330*/  FFMA R3, -R7, R10, 1 ;  /* 0x3f80000007037423 */ /* 0x001fc8000000010a */
[----:B------:R-:W-:Y:S01]  /*0340*/  FFMA R0, R10, R3, R10 ;  /* 0x000000030a007223 */ /* 0x000fe2000000000a */
[----:B------:R-:W-:-:S03]  /*0350*/  FADD R3, R2, R2 ;  /* 0x0000000202037221 */ /* 0x000fc60000000000 */
[----:B------:R-:W-:Y:S01]  /*0360*/  FFMA R9, R0, R8, RZ ;  /* 0x0000000800097223 */ /* 0x000fe200000000ff */
[----:B------:R-:W-:-:S03]  /*0370*/  FMUL R6, R3, R6 ;  /* 0x0000000603067220 */ /* 0x000fc60000400000 */
[----:B------:R-:W-:Y:S01]  /*0380*/  FFMA R2, -R7, R9, R8 ;  /* 0x0000000907027223 */ /* 0x000fe20000000108 */
[----:B-1----:R-:W-:-:S03]  /*0390*/  FFMA R6, R6, UR4, R11 ;  /* 0x0000000406067c23 */ /* 0x002fc6000800000b */
[----:B------:R-:W-:Y:S01]  /*03a0*/  FFMA R0, R0, R2, R9 ;  /* 0x0000000200007223 */ /* 0x000fe20000000009 */
[----:B--2---:R-:W-:Y:S06]  /*03b0*/  @!P0 BRA `(.L_x_4) ;  /* 0x0000000000148947 */ /* 0x004fec0003800000 */
[----:B------:R-:W-:Y:S01]  /*03c0*/  MOV R3, R8 ;  /* 0x0000000800037202 */ /* 0x000fe20000000f00 */
[----:B------:R-:W-:Y:S01]  /*03d0*/  IMAD.MOV.U32 R2, RZ, RZ, R7 ;  /* 0x000000ffff027224 */ /* 0x000fe200078e0007 */
[----:B------:R-:W-:-:S07]  /*03e0*/  MOV R8, 0x400 ;  /* 0x0000040000087802 */ /* 0x000fce0000000f00 */
[----:B------:R-:W-:Y:S05]  /*03f0*/  CALL.REL.NOINC `($__internal_1_$__cuda_sm3x_div_rn_noftz_f32_slowpath) ;  /* 0x0000000800f87944 */ /* 0x000fea0003c00000 */
[----:B------:R-:W-:-:S07]  /*0400*/  MOV R0, R2 ;  /* 0x0000000200007202 */ /* 0x000fce0000000f00 */
.L_x_4:
[----:B------:R-:W-:Y:S05]  /*0410*/  BSYNC.RECONVERGENT B0 ;  /* 0x0000000000007941 */ /* 0x000fea0003800200 */
.L_x_3:
[----:B------:R-:W0:Y:S01]  /*0420*/  LDCU.64 UR4, c[0x0][0x398] ;  /* 0x00007300ff0477ac */ /* 0x000e220008000a00 */
[----:B------:R-:W1:Y:S01]  /*0430*/  LDC R3, c[0x0][0x394] ;  /* 0x0000e500ff037b82 */ /* 0x000e620000000800 */
[----:B------:R-:W-:-:S04]  /*0440*/  FADD R0, R0, -0.5 ;  /* 0xbf00000000007421 */ /* 0x000fc80000000000 */
[----:B------:R-:W-:Y:S01]  /*0450*/  FADD R0, R0, R0 ;  /* 0x0000000000007221 */ /* 0x000fe20000000000 */
[----:B0-----:R-:W-:-:S03]  /*0460*/  UISETP.GE.AND UP0, UPT, UR5, 0x1, UPT ;  /* 0x000000010500788c */ /* 0x001fc6000bf06270 */
[----:B-1----:R-:W-:Y:S01]  /*0470*/  FFMA R0, R0, UR4, R3 ;  /* 0x0000000400007c23 */ /* 0x002fe20008000003 */
[----:B------:R-:W-:-:S05]  /*0480*/  CS2R R2, SRZ ;  /* 0x0000000000027805 */ /* 0x000fca000001ff00 */
[----:B------:R-:W-:Y:S05]  /*0490*/  BRA.U !UP0, `(.L_x_5) ;  /* 0x0000000108707547 */ /* 0x000fea000b800000 */
[----:B------:R-:W0:Y:S01]  /*04a0*/  LDCU UR4, c[0x0][0x3a0] ;  /* 0x00007400ff0477ac */ /* 0x000e220008000800 */
[----:B------:R-:W-:Y:S01]  /*04b0*/  HFMA2 R7, -RZ, RZ, 0, 0 ;  /* 0x00000000ff077431 */ /* 0x000fe200000001ff */
[----:B------:R-:W-:Y:S01]  /*04c0*/  BSSY.RECONVERGENT B0, `(.L_x_5) ;  /* 0x0000019000007945 */ /* 0x000fe20003800200 */
[----:B------:R-:W1:Y:S01]  /*04d0*/  LDCU UR5, c[0x0][0x39c] ;  /* 0x00007380ff0577ac */ /* 0x000e620008000800 */
[----:B0-----:R-:W-:Y:S01]  /*04e0*/  ISETP.NE.AND P0, PT, RZ, UR4, PT ;  /* 0x00000004ff007c0c */ /* 0x001fe2000bf05270 */
[----:B------:R-:W0:Y:S03]  /*04f0*/  LDCU UR4, c[0x0][0x39c] ;  /* 0x00007380ff0477ac */ /* 0x000e260008000800 */
[----:B------:R-:W-:Y:S02]  /*0500*/  FSEL R8, R0, RZ, P0 ;  /* 0x000000ff00087208 */ /* 0x000fe40000000000 */
[----:B------:R-:W-:-:S07]  /*0510*/  FSEL R3, R6, RZ, P0 ;  /* 0x000000ff06037208 */ /* 0x000fce0000000000 */
[----:B------:R-:W2:Y:S08]  /*0520*/  @P0 LDC R0, c[0x0][0x3a8] ;  /* 0x0000ea00ff000b82 */ /* 0x000eb00000000800 */
[----:B01----:R-:W3:Y:S02]  /*0530*/  @P0 LDC R6, c[0x0][0x3a4] ;  /* 0x0000e900ff060b82 */ /* 0x003ee40000000800 */
.L_x_7:
[C---:B------:R-:W-:Y:S01]  /*0540*/  FMUL R9, R8.reuse, R3 ;  /* 0x0000000308097220 */ /* 0x040fe20000400000 */
[----:B------:R-:W-:-:S03]  /*0550*/  FMUL R2, R8, R8 ;  /* 0x0000000808027220 */ /* 0x000fc60000400000 */
[-C--:B------:R-:W-:Y:S01]  /*0560*/  FFMA R9, R8, R3.reuse, R9 ;  /* 0x0000000308097223 */ /* 0x080fe20000000009 */
[----:B------:R-:W-:-:S03]  /*0570*/  FFMA R3, R3, R3, -R2 ;  /* 0x0000000303037223 */ /* 0x000fc60000000802 */
[----:B--2---:R-:W-:Y:S01]  /*0580*/  FADD R9, R0, R9 ;  /* 0x0000000900097221 */ /* 0x004fe20000000000 */
[----:B---3--:R-:W-:-:S03]  /*0590*/  FADD R8, R6, R3 ;  /* 0x0000000306087221 */ /* 0x008fc60000000000 */
[----:B------:R-:W-:-:S04]  /*05a0*/  FMUL R3, R9, R9 ;  /* 0x0000000909037220 */ /* 0x000fc80000400000 */
[----:B------:R-:W-:Y:S01]  /*05b0*/  FFMA R2, R8, R8, R3 ;  /* 0x0000000808027223 */ /* 0x000fe20000000003 */
[----:B------:R-:W-:-:S04]  /*05c0*/  IMAD.MOV.U32 R3, RZ, RZ, R7 ;  /* 0x000000ffff037224 */ /* 0x000fc800078e0007 */
[----:B------:R-:W-:-:S13]  /*05d0*/  FSETP.GT.AND P0, PT, R2, 4, PT ;  /* 0x408000000200780b */ /* 0x000fda0003f04000 */
[----:B------:R-:W-:Y:S05]  /*05e0*/  @P0 BRA `(.L_x_6) ;  /* 0x0000000000180947 */ /* 0x000fea0003800000 */
[----:B------:R-:W-:Y:S02]  /*05f0*/  IADD3 R7, PT, PT, R7, 0x1, RZ ;  /* 0x0000000107077810 */ /* 0x000fe40007ffe0ff */
[----:B------:R-:W-:Y:S01]  /*0600*/  MOV R3, R8 ;  /* 0x0000000800037202 */ /* 0x000fe20000000f00 */
[----:B------:R-:W-:Y:S01]  /*0610*/  IMAD.MOV.U32 R8, RZ, RZ, R9 ;  /* 0x000000ffff087224 */ /* 0x000fe200078e0009 */
[----:B------:R-:W-:-:S13]  /*0620*/  ISETP.NE.AND P0, PT, R7, UR5, PT ;  /* 0x0000000507007c0c */ /* 0x000fda000bf05270 */
[----:B------:R-:W-:Y:S05]  /*0630*/  @P0 BRA `(.L_x_7) ;  /* 0xfffffffc00c00947 */ /* 0x000fea000383ffff */
[----:B------:R-:W-:-:S07]  /*0640*/  MOV R3, UR4 ;  /* 0x0000000400037c02 */ /* 0x000fce0008000f00 */
.L_x_6:
[----:B------:R-:W-:Y:S05]  /*0650*/  BSYNC.RECONVERGENT B0 ;  /* 0x0000000000007941 */ /* 0x000fea0003800200 */
.L_x_5:
[----:B------:R-:W0:Y:S01]  /*0660*/  LDCU UR6, c[0x0][0x39c] ;  /* 0x00007380ff0677ac */ /* 0x000e220008000800 */
[----:B------:R-:W-:Y:S01]  /*0670*/  BSSY.RECONVERGENT B0, `(.L_x_8) ;  /* 0x0000060000007945 */ /* 0x000fe20003800200 */
[----:B------:R-:W-:Y:S01]  /*0680*/  HFMA2 R0, -RZ, RZ, 0, 0 ;  /* 0x00000000ff007431 */ /* 0x000fe200000001ff */
[----:B------:R-:W1:Y:S01]  /*0690*/  LDCU.64 UR4, c[0x0][0x358] ;  /* 0x00006b00ff0477ac */ /* 0x000e620008000a00 */
[----:B0-----:R-:W-:-:S13]  /*06a0*/  ISETP.NE.AND P0, PT, R3, UR6, PT ;  /* 0x0000000603007c0c */ /* 0x001fda000bf05270 */
[----:B-1----:R-:W-:Y:S05]  /*06b0*/  @!P0 BRA `(.L_x_9) ;  /* 0x00000004006c8947 */ /* 0x002fea0003800000 */
[----:B------:R-:W-:Y:S01]  /*06c0*/  VIADD R0, R2, 0xf3000000 ;  /* 0xf300000002007836 */ /* 0x000fe20000000000 */
[----:B------:R0:W1:Y:S01]  /*06d0*/  MUFU.RSQ R9, R2 ;  /* 0x0000000200097308 */ /* 0x0000620000001400 */
[----:B------:R-:W-:Y:S01]  /*06e0*/  IADD3 R3, PT, PT, R3, 0x1, RZ ;  /* 0x0000000103037810 */ /* 0x000fe20007ffe0ff */
[----:B------:R-:W-:Y:S02]  /*06f0*/  BSSY.RECONVERGENT B1, `(.L_x_10) ;  /* 0x000000d000017945 */ /* 0x000fe40003800200 */
[----:B------:R-:W-:Y:S02]  /*0700*/  ISETP.GT.U32.AND P0, PT, R0, 0x727fffff, PT ;  /* 0x727fffff0000780c */ /* 0x000fe40003f04070 */
[----:B------:R-:W-:-:S11]  /*0710*/  I2FP.F32.U32 R3, R3 ;  /* 0x0000000300037245 */ /* 0x000fd60000201000 */
[----:B01----:R-:W-:Y:S05]  /*0720*/  @!P0 BRA `(.L_x_11) ;  /* 0x0000000000148947 */ /* 0x003fea0003800000 */
[----:B------:R-:W-:Y:S02]  /*0730*/  MOV R0, R2 ;  /* 0x0000000200007202 */ /* 0x000fe40000000f00 */
[----:B------:R-:W-:-:S07]  /*0740*/  MOV R10, 0x760 ;  /* 0x00000760000a7802 */ /* 0x000fce0000000f00 */
[----:B------:R-:W-:Y:S05]  /*0750*/  CALL.REL.NOINC `($__internal_0_$__cuda_sm20_sqrt_rn_f32_slowpath) ;  /* 0x0000000400c87944 */ /* 0x000fea0003c00000 */
[----:B------:R-:W-:Y:S01]  /*0760*/  IMAD.MOV.U32 R0, RZ, RZ, R2 ;  /* 0x000000ffff007224 */ /* 0x000fe200078e0002 */
[----:B------:R-:W-:Y:S06]  /*0770*/  BRA `(.L_x_12) ;  /* 0x0000000000107947 */ /* 0x000fec0003800000 */
.L_x_11:
[C---:B------:R-:W-:Y:S01]  /*0780*/  FMUL.FTZ R7, R9.reuse, R2 ;  /* 0x0000000209077220 */ /* 0x040fe20000410000 */
[----:B------:R-:W-:-:S03]  /*0790*/  FMUL.FTZ R6, R9, 0.5 ;  /* 0x3f00000009067820 */ /* 0x000fc60000410000 */
[----:B------:R-:W-:-:S04]  /*07a0*/  FFMA R0, -R7, R7, R2 ;  /* 0x0000000707007223 */ /* 0x000fc80000000102 */
[----:B------:R-:W-:-:S07]  /*07b0*/  FFMA R0, R0, R6, R7 ;  /* 0x0000000600007223 */ /* 0x000fce0000000007 */
.L_x_12:
[----:B------:R-:W-:Y:S05]  /*07c0*/  BSYNC.RECONVERGENT B1 ;  /* 0x0000000000017941 */ /* 0x000fea0003800200 */
.L_x_10:
[----:B------:R-:W-:Y:S01]  /*07d0*/  MOV R11, R0 ;  /* 0x00000000000b7202 */ /* 0x000fe20000000f00 */
[----:B------:R-:W-:Y:S01]  /*07e0*/  HFMA2 R7, -RZ, RZ, 1.5048828125, 33.21875 ;  /* 0x3e055027ff077431 */ /* 0x000fe200000001ff */
[----:B------:R-:W0:Y:S01]  /*07f0*/  LDCU UR6, c[0x0][0x39c] ;  /* 0x00007380ff0677ac */ /* 0x000e220008000800 */
[----:B------:R-:W-:Y:S01]  /*0800*/  BSSY.RECONVERGENT B1, `(.L_x_13) ;  /* 0x0000043000017945 */ /* 0x000fe20003800200 */
[----:B------:R-:W-:-:S13]  /*0810*/  FSETP.GEU.AND P0, PT, R11, 1.175494350822287508e-38, PT ;  /* 0x008000000b00780b */ /* 0x000fda0003f0e000 */
[----:B------:R-:W-:Y:S01]  /*0820*/  @!P0 FMUL R11, R11, 8388608 ;  /* 0x4b0000000b0b8820 */ /* 0x000fe20000400000 */
[----:B0-----:R-:W-:-:S04]  /*0830*/  I2FP.F32.S32 R10, UR6 ;  /* 0x00000006000a7c45 */ /* 0x001fc80008201400 */
[----:B------:R-:W-:Y:S01]  /*0840*/  IADD3 R0, PT, PT, R11, -0x3f2aaaab, RZ ;  /* 0xc0d555550b007810 */ /* 0x000fe20007ffe0ff */
[----:B------:R-:W0:Y:S03]  /*0850*/  MUFU.RCP R13, R10 ;  /* 0x0000000a000d7308 */ /* 0x000e260000001000 */
[----:B------:R-:W-:-:S05]  /*0860*/  LOP3.LUT R2, R0, 0xff800000, RZ, 0xc0, !PT ;  /* 0xff80000000027812 */ /* 0x000fca00078ec0ff */
[----:B------:R-:W-:-:S04]  /*0870*/  IMAD.IADD R0, R11, 0x1, -R2 ;  /* 0x000000010b007824 */ /* 0x000fc800078e0a02 */
[----:B------:R-:W-:Y:S01]  /*0880*/  FADD R6, R0, -1 ;  /* 0xbf80000000067421 */ /* 0x000fe20000000000 */
[----:B------:R-:W-:Y:S02]  /*0890*/  FSEL R0, RZ, -23, P0 ;  /* 0xc1b80000ff007808 */ /* 0x000fe40000000000 */
[----:B------:R-:W-:Y:S01]  /*08a0*/  ISETP.GT.U32.AND P0, PT, R11, 0x7f7fffff, PT ;  /* 0x7f7fffff0b00780c */ /* 0x000fe20003f04070 */
[----:B------:R-:W-:-:S04]  /*08b0*/  FFMA R7, R6, -R7, 0.14084610342979431152 ;  /* 0x3e1039f606077423 */ /* 0x000fc80000000807 */
[----:B------:R-:W-:-:S04]  /*08c0*/  FFMA R7, R6, R7, -0.12148627638816833496 ;  /* 0xbdf8cdcc06077423 */ /* 0x000fc80000000007 */
[----:B------:R-:W-:-:S04]  /*08d0*/  FFMA R7, R6, R7, 0.13980610668659210205 ;  /* 0x3e0f295506077423 */ /* 0x000fc80000000007 */
[----:B------:R-:W-:-:S04]  /*08e0*/  FFMA R7, R6, R7, -0.16684235632419586182 ;  /* 0xbe2ad8b906077423 */ /* 0x000fc80000000007 */
[----:B------:R-:W-:-:S04]  /*08f0*/  FFMA R7, R6, R7, 0.20012299716472625732 ;  /* 0x3e4ced0b06077423 */ /* 0x000fc80000000007 */
[----:B------:R-:W-:-:S04]  /*0900*/  FFMA R7, R6, R7, -0.24999669194221496582 ;  /* 0xbe7fff2206077423 */ /* 0x000fc80000000007 */
[----:B------:R-:W-:-:S04]  /*0910*/  FFMA R7, R6, R7, 0.33333182334899902344 ;  /* 0x3eaaaa7806077423 */ /* 0x000fc80000000007 */
[----:B------:R-:W-:Y:S01]  /*0920*/  FFMA R9, R6, R7, -0.5 ;  /* 0xbf00000006097423 */ /* 0x000fe20000000007 */
[----:B------:R-:W-:-:S03]  /*0930*/  I2FP.F32.S32 R7, R2 ;  /* 0x0000000200077245 */ /* 0x000fc60000201400 */
[C---:B------:R-:W-:Y:S02]  /*0940*/  FMUL R9, R6.reuse, R9 ;  /* 0x0000000906097220 */ /* 0x040fe40000400000 */
[----:B------:R-:W-:Y:S01]  /*0950*/  FFMA R7, R7, 1.1920928955078125e-07, R0 ;  /* 0x3400000007077823 */ /* 0x000fe20000000000 */
[----:B------:R-:W-:Y:S01]  /*0960*/  MOV R0, 0x7f800000 ;  /* 0x7f80000000007802 */ /* 0x000fe20000000f00 */
[----:B------:R-:W-:Y:S01]  /*0970*/  FFMA R6, R6, R9, R6 ;  /* 0x0000000906067223 */ /* 0x000fe20000000006 */
[----:B------:R-:W-:-:S03]  /*0980*/  HFMA2 R9, -RZ, RZ, 1.443359375, -0.2030029296875 ;  /* 0x3dc6b27fff097431 */ /* 0x000fc600000001ff */
[----:B------:R-:W-:Y:S01]  /*0990*/  FFMA R6, R7, 0.69314718246459960938, R6 ;  /* 0x3f31721807067823 */ /* 0x000fe20000000006 */
[C---:B------:R-:W-:Y:S01]  /*09a0*/  @P0 FFMA R6, R11.reuse, R0, +INF ;  /* 0x7f8000000b060423 */ /* 0x040fe20000000000 */
[----:B------:R-:W-:-:S04]  /*09b0*/  FSETP.NEU.AND P0, PT, R11, RZ, PT ;  /* 0x000000ff0b00720b */ /* 0x000fc80003f0d000 */
[----:B------:R-:W-:-:S04]  /*09c0*/  FSEL R7, R6, -INF , P0 ;  /* 0xff80000006077808 */ /* 0x000fc80000000000 */
[----:B------:R-:W-:-:S13]  /*09d0*/  FSETP.GEU.AND P0, PT, R7, 1.175494350822287508e-38, PT ;  /* 0x008000000700780b */ /* 0x000fda0003f0e000 */
[----:B------:R-:W-:-:S04]  /*09e0*/  @!P0 FMUL R7, R7, 8388608 ;  /* 0x4b00000007078820 */ /* 0x000fc80000400000 */
[----:B------:R-:W-:-:S05]  /*09f0*/  VIADD R2, R7, 0xc0cafb0d ;  /* 0xc0cafb0d07027836 */ /* 0x000fca0000000000 */
[----:B------:R-:W-:-:S04]  /*0a00*/  LOP3.LUT R6, R2, 0xff800000, RZ, 0xc0, !PT ;  /* 0xff80000002067812 */ /* 0x000fc800078ec0ff */
[----:B------:R-:W-:-:S05]  /*0a10*/  IADD3 R2, PT, PT, R7, -R6, RZ ;  /* 0x8000000607027210 */ /* 0x000fca0007ffe0ff */
[----:B------:R-:W-:Y:S01]  /*0a20*/  FADD R8, R2, -1 ;  /* 0xbf80000002087421 */ /* 0x000fe20000000000 */
[----:B------:R-:W-:Y:S02]  /*0a30*/  FSEL R2, RZ, -23, P0 ;  /* 0xc1b80000ff027808 */ /* 0x000fe40000000000 */
[----:B------:R-:W-:Y:S01]  /*0a40*/  ISETP.GT.U32.AND P0, PT, R7, 0x7f7fffff, PT ;  /* 0x7f7fffff0700780c */ /* 0x000fe20003f04070 */
[----:B------:R-:W-:-:S04]  /*0a50*/  FFMA R9, R8, R9, -0.16845393180847167969 ;  /* 0xbe2c7f3008097423 */ /* 0x000fc80000000009 */
[----:B------:R-:W-:-:S04]  /*0a60*/  FFMA R9, R8, R9, 0.1716887056827545166 ;  /* 0x3e2fcf2a08097423 */ /* 0x000fc80000000009 */
[----:B------:R-:W-:-:S04]  /*0a70*/  FFMA R9, R8, R9, -0.17900948226451873779 ;  /* 0xbe374e4308097423 */ /* 0x000fc80000000009 */
[----:B------:R-:W-:-:S04]  /*0a80*/  FFMA R9, R8, R9, 0.20512372255325317383 ;  /* 0x3e520bf408097423 */ /* 0x000fc80000000009 */
[----:B------:R-:W-:-:S04]  /*0a90*/  FFMA R9, R8, R9, -0.24046532809734344482 ;  /* 0xbe763c8b08097423 */ /* 0x000fc80000000009 */
[----:B------:R-:W-:-:S04]  /*0aa0*/  FFMA R9, R8, R9, 0.28857114911079406738 ;  /* 0x3e93bf9908097423 */ /* 0x000fc80000000009 */
[----:B------:R-:W-:-:S04]  /*0ab0*/  FFMA R9, R8, R9, -0.36067417263984680176 ;  /* 0xbeb8aa4908097423 */ /* 0x000fc80000000009 */
[----:B------:R-:W-:-:S04]  /*0ac0*/  FFMA R9, R8, R9, 0.48089820146560668945 ;  /* 0x3ef6384a08097423 */ /* 0x000fc80000000009 */
[----:B------:R-:W-:-:S04]  /*0ad0*/  FFMA R9, R8, R9, -0.72134751081466674805 ;  /* 0xbf38aa3b08097423 */ /* 0x000fc80000000009 */
[----:B------:R-:W-:Y:S01]  /*0ae0*/  FMUL R11, R8, R9 ;  /* 0x00000009080b7220 */ /* 0x000fe20000400000 */
[----:B------:R-:W-:-:S03]  /*0af0*/  I2FP.F32.S32 R9, R6 ;  /* 0x0000000600097245 */ /* 0x000fc60000201400 */
[C---:B------:R-:W-:Y:S02]  /*0b00*/  FMUL R11, R8.reuse, R11 ;  /* 0x0000000b080b7220 */ /* 0x040fe40000400000 */
[----:B------:R-:W-:Y:S02]  /*0b10*/  FFMA R2, R9, 1.1920928955078125e-07, R2 ;  /* 0x3400000009027823 */ /* 0x000fe40000000002 */
[----:B------:R-:W-:-:S04]  /*0b20*/  FFMA R11, R8, 1.4426950216293334961, R11 ;  /* 0x3fb8aa3b080b7823 */ /* 0x000fc8000000000b */
[----:B------:R-:W-:Y:S01]  /*0b30*/  FADD R2, R2, R11 ;  /* 0x0000000b02027221 */ /* 0x000fe20000000000 */
[C---:B------:R-:W-:Y:S01]  /*0b40*/  @P0 FFMA R2, R7.reuse, R0, +INF ;  /* 0x7f80000007020423 */ /* 0x040fe20000000000 */
[----:B------:R-:W-:Y:S01]  /*0b50*/  FSETP.NEU.AND P0, PT, R7, RZ, PT ;  /* 0x000000ff0700720b */ /* 0x000fe20003f0d000 */
[----:B0-----:R-:W-:-:S03]  /*0b60*/  FFMA R0, -R10, R13, 1 ;  /* 0x3f8000000a007423 */ /* 0x001fc6000000010d */
[----:B------:R-:W-:Y:S01]  /*0b70*/  FSEL R2, R2, -INF , P0 ;  /* 0xff80000002027808 */ /* 0x000fe20000000000 */
[----:B------:R-:W-:-:S04]  /*0b80*/  FFMA R0, R13, R0, R13 ;  /* 0x000000000d007223 */ /* 0x000fc8000000000d */
[----:B------:R-:W-:-:S04]  /*0b90*/  FADD R3, R3, -R2 ;  /* 0x8000000203037221 */ /* 0x000fc80000000000 */
[----:B------:R-:W0:Y:S01]  /*0ba0*/  FCHK P0, R3, R10 ;  /* 0x0000000a03007302 */ /* 0x000e220000000000 */
[----:B------:R-:W-:-:S04]  /*0bb0*/  FFMA R7, R3, R0, RZ ;  /* 0x0000000003077223 */ /* 0x000fc800000000ff */
[----:B------:R-:W-:-:S04]  /*0bc0*/  FFMA R2, -R10, R7, R3 ;  /* 0x000000070a027223 */ /* 0x000fc80000000103 */
[----:B------:R-:W-:Y:S01]  /*0bd0*/  FFMA R0, R0, R2, R7 ;  /* 0x0000000200007223 */ /* 0x000fe20000000007 */
[----:B0-----:R-:W-:Y:S06]  /*0be0*/  @!P0 BRA `(.L_x_14) ;  /* 0x0000000000108947 */ /* 0x001fec0003800000 */
[----:B------:R-:W-:Y:S01]  /*0bf0*/  IMAD.MOV.U32 R2, RZ, RZ, R10 ;  /* 0x000000ffff027224 */ /* 0x000fe200078e000a */
[----:B------:R-:W-:-:S07]  /*0c00*/  MOV R8, 0xc20 ;  /* 0x00000c2000087802 */ /* 0x000fce0000000f00 */
[----:B------:R-:W-:Y:S05]  /*0c10*/  CALL.REL.NOINC `($__internal_1_$__cuda_sm3x_div_rn_noftz_f32_slowpath) ;  /* 0x0000000000f07944 */ /* 0x000fea0003c00000 */
[----:B------:R-:W-:-:S07]  /*0c20*/  MOV R0, R2 ;  /* 0x0000000200007202 */ /* 0x000fce0000000f00 */
.L_x_14:
[----:B------:R-:W-:Y:S05]  /*0c30*/  BSYNC.RECONVERGENT B1 ;  /* 0x0000000000017941 */ /* 0x000fea0003800200 */
.L_x_13:
[----:B------:R-:W-:-:S04]  /*0c40*/  FSETP.GEU.AND P0, PT, R0, RZ, PT ;  /* 0x000000ff0000720b */ /* 0x000fc80003f0e000 */
[----:B------:R-:W-:-:S04]  /*0c50*/  FSEL R0, R0, RZ, P0 ;  /* 0x000000ff00007208 */ /* 0x000fc80000000000 */
[----:B------:R-:W-:-:S07]  /*0c60*/  FMNMX.NAN R0, R0, 1, PT ;  /* 0x3f80000000007809 */ /* 0x000fce0003820000 */
.L_x_9:
[----:B------:R-:W-:Y:S05]  /*0c70*/  BSYNC.RECONVERGENT B0 ;  /* 0x0000000000007941 */ /* 0x000fea0003800200 */
.L_x_8:
[----:B------:R-:W-:Y:S01]  /*0c80*/  FADD R10, -R0, 1 ;  /* 0x3f800000000a7421 */ /* 0x000fe20000000100 */
[----:B------:R-:W0:Y:S03]  /*0c90*/  LDCU UR7, c[0x0][0x388] ;  /* 0x00007100ff0777ac */ /* 0x000e260008000800 */
[----:B------:R-:W1:Y:S01]  /*0ca0*/  F2F.F64.F32 R6, R10 ;  /* 0x0000000a00067310 */ /* 0x000e620000201800 */
[C---:B------:R-:W-:Y:S01]  /*0cb0*/  FMUL R9, R10.reuse, 9 ;  /* 0x411000000a097820 */ /* 0x040fe20000400000 */
[C---:B------:R-:W-:Y:S01]  /*0cc0*/  FMUL R13, R10.reuse, 15 ;  /* 0x417000000a0d7820 */ /* 0x040fe20000400000 */
[----:B------:R-:W-:Y:S02]  /*0cd0*/  UMOV UR6, 0x3340 ;  /* 0x0000334000067882 */ /* 0x000fe40000000000 */
[----:B------:R-:W-:Y:S01]  /*0ce0*/  FMUL R11, R9, R0 ;  /* 0x00000000090b7220 */ /* 0x000fe20000400000 */
[----:B------:R-:W-:-:S03]  /*0cf0*/  FMUL R13, R10, R13 ;  /* 0x0000000d0a0d7220 */ /* 0x000fc60000400000 */
[-C--:B------:R-:W-:Y:S01]  /*0d00*/  FMUL R11, R11, R0.reuse ;  /* 0x000000000b0b7220 */ /* 0x080fe20000400000 */
[----:B------:R-:W-:-:S03]  /*0d10*/  FMUL R13, R13, R0 ;  /* 0x000000000d0d7220 */ /* 0x000fc60000400000 */
[-C--:B------:R-:W-:Y:S01]  /*0d20*/  FMUL R11, R11, R0.reuse ;  /* 0x000000000b0b7220 */ /* 0x080fe20000400000 */
[----:B------:R-:W-:Y:S01]  /*0d30*/  FMUL R13, R13, R0 ;  /* 0x000000000d0d7220 */ /* 0x000fe20000400000 */
[----:B-1----:R-:W-:Y:S01]  /*0d40*/  DMUL R2, R6, 8.5 ;  /* 0x4021000006027828 */ /* 0x002fe20000000000 */
[----:B0-----:R-:W-:Y:S02]  /*0d50*/  IMAD R5, R5, UR7, R4 ;  /* 0x0000000705057c24 */ /* 0x001fe4000f8e0204 */
[----:B------:R-:W-:Y:S01]  /*0d60*/  FMUL R11, R11, 255 ;  /* 0x437f00000b0b7820 */ /* 0x000fe20000400000 */
[----:B------:R-:W-:-:S04]  /*0d70*/  FMUL R13, R13, 255 ;  /* 0x437f00000d0d7820 */ /* 0x000fc80000400000 */
[C---:B------:R-:W-:Y:S01]  /*0d80*/  DMUL R8, R6.reuse, R2 ;  /* 0x0000000206087228 */ /* 0x040fe20000000000 */
[----:B------:R-:W-:Y:S07]  /*0d90*/  F2I.U32.TRUNC.NTZ R11, R11 ;  /* 0x0000000b000b7305 */ /* 0x000fee000020f000 */
[----:B------:R-:W-:Y:S01]  /*0da0*/  DMUL R8, R6, R8 ;  /* 0x0000000806087228 */ /* 0x000fe20000000000 */
[----:B------:R0:W1:Y:S01]  /*0db0*/  F2F.F64.F32 R2, R0 ;  /* 0x0000000000027310 */ /* 0x0000620000201800 */
[----:B------:R-:W2:Y:S07]  /*0dc0*/  LDC.64 R6, c[0x0][0x380] ;  /* 0x0000e000ff067b82 */ /* 0x000eae0000000a00 */
[----:B0-----:R-:W0:Y:S01]  /*0dd0*/  F2I.U32.TRUNC.NTZ R0, R13 ;  /* 0x0000000d00007305 */ /* 0x001e22000020f000 */
[----:B-1----:R-:W-:Y:S01]  /*0de0*/  DMUL R2, R8, R2 ;  /* 0x0000000208027228 */ /* 0x002fe20000000000 */
[----:B------:R-:W-:-:S07]  /*0df0*/  MOV R9, UR6 ;  /* 0x0000000600097c02 */ /* 0x000fce0008000f00 */
[----:B------:R-:W-:Y:S01]  /*0e00*/  DMUL R2, R2, 255 ;  /* 0x406fe00002027828 */ /* 0x000fe20000000000 */
[----:B0-----:R-:W-:Y:S01]  /*0e10*/  PRMT R0, R11, 0x3340, R0 ;  /* 0x000033400b007816 */ /* 0x001fe20000000000 */
[----:B--2---:R-:W-:-:S08]  /*0e20*/  IMAD.WIDE R4, R5, 0x4, R6 ;  /* 0x0000000405047825 */ /* 0x004fd000078e0206 */
[----:B------:R-:W0:Y:S02]  /*0e30*/  F2I.U32.F64.TRUNC R2, R2 ;  /* 0x0000000200027311 */ /* 0x000e24000030d000 */
[----:B0-----:R-:W-:-:S04]  /*0e40*/  PRMT R9, R2, R9, 0xffff ;  /* 0x0000ffff02097416 */ /* 0x001fc80000000009 */
[----:B------:R-:W-:-:S05]  /*0e50*/  PRMT R9, R0, 0x5410, R9 ;  /* 0x0000541000097816 */ /* 0x000fca0000000009 */
[----:B------:R-:W-:Y:S01]  /*0e60*/  STG.E desc[UR4][R4.64], R9 ;  /* 0x0000000904007986 */ /* 0x000fe2000c101904 */
[----:B------:R-:W-:Y:S05]  /*0e70*/  EXIT ;  /* 0x000000000000794d */ /* 0x000fea0003800000 */
        .weak           $__internal_0_$__cuda_sm20_sqrt_rn_f32_slowpath
        .type           $__internal_0_$__cuda_sm20_sqrt_rn_f32_slowpath,@function
        .size           $__internal_0_$__cuda_sm20_sqrt_rn_f32_slowpath,($__internal_1_$__cuda_sm3x_div_rn_noftz_f32_slowpath - $__internal_0_$__cuda_sm20_sqrt_rn_f32_slowpath)
$__internal_0_$__cuda_sm20_sqrt_rn_f32_slowpath:
[----:B------:R-:W-:-:S13]  /*0e80*/  LOP3.LUT P0, RZ, R0, 0x7fffffff, RZ, 0xc0, !PT ;  /* 0x7fffffff00ff7812 */ /* 0x000fda000780c0ff */
[----:B------:R-:W-:Y:S01]  /*0e90*/  @!P0 IMAD.MOV.U32 R2, RZ, RZ, R0 ;  /* 0x000000ffff028224 */ /* 0x000fe200078e0000 */
[----:B------:R-:W-:Y:S06]  /*0ea0*/  @!P0 BRA `(.L_x_15) ;  /* 0x0000000000408947 */ /* 0x000fec0003800000 */
[----:B------:R-:W-:-:S13]  /*0eb0*/  FSETP.GEU.FTZ.AND P0, PT, R0, RZ, PT ;  /* 0x000000ff0000720b */ /* 0x000fda0003f1e000 */
[----:B------:R-:W-:Y:S01]  /*0ec0*/  @!P0 MOV R2, 0x7fffffff ;  /* 0x7fffffff00028802 */ /* 0x000fe20000000f00 */
[----:B------:R-:W-:Y:S06]  /*0ed0*/  @!P0 BRA `(.L_x_15) ;  /* 0x0000000000348947 */ /* 0x000fec0003800000 */
[----:B------:R-:W-:-:S13]  /*0ee0*/  FSETP.GTU.FTZ.AND P0, PT, |R0|, +INF , PT ;  /* 0x7f8000000000780b */ /* 0x000fda0003f1c200 */
[----:B------:R-:W-:Y:S01]  /*0ef0*/  @P0 FADD.FTZ R2, R0, 1 ;  /* 0x3f80000000020421 */ /* 0x000fe20000010000 */
[----:B------:R-:W-:Y:S06]  /*0f00*/  @P0 BRA `(.L_x_15) ;  /* 0x0000000000280947 */ /* 0x000fec0003800000 */
[----:B------:R-:W-:-:S13]  /*0f10*/  FSETP.NEU.FTZ.AND P0, PT, |R0|, +INF , PT ;  /* 0x7f8000000000780b */ /* 0x000fda0003f1d200 */
[----:B------:R-:W-:-:S04]  /*0f20*/  @P0 FFMA R6, R0, 1.84467440737095516160e+19, RZ ;  /* 0x5f80000000060823 */ /* 0x000fc800000000ff */
[----:B------:R-:W0:Y:S02]  /*0f30*/  @P0 MUFU.RSQ R7, R6 ;  /* 0x0000000600070308 */ /* 0x000e240000001400 */
[----:B0-----:R-:W-:Y:S01]  /*0f40*/  @P0 FMUL.FTZ R9, R6, R7 ;  /* 0x0000000706090220 */ /* 0x001fe20000410000 */
[----:B------:R-:W-:-:S03]  /*0f50*/  @P0 FMUL.FTZ R7, R7, 0.5 ;  /* 0x3f00000007070820 */ /* 0x000fc60000410000 */
[----:B------:R-:W-:-:S04]  /*0f60*/  @P0 FADD.FTZ R2, -R9, -RZ ;  /* 0x800000ff09020221 */ /* 0x000fc80000010100 */
[----:B------:R-:W-:Y:S01]  /*0f70*/  @P0 FFMA R8, R9, R2, R6 ;  /* 0x0000000209080223 */ /* 0x000fe20000000006 */
[----:B------:R-:W-:-:S03]  /*0f80*/  @!P0 MOV R2, R0 ;  /* 0x0000000000028202 */ /* 0x000fc60000000f00 */
[----:B------:R-:W-:-:S04]  /*0f90*/  @P0 FFMA R7, R8, R7, R9 ;  /* 0x0000000708070223 */ /* 0x000fc80000000009 */
[----:B------:R-:W-:-:S07]  /*0fa0*/  @P0 FMUL.FTZ R2, R7, 2.3283064365386962891e-10 ;  /* 0x2f80000007020820 */ /* 0x000fce0000410000 */
.L_x_15:
[----:B------:R-:W-:Y:S02]  /*0fb0*/  HFMA2 R7, -RZ, RZ, 0, 0 ;  /* 0x00000000ff077431 */ /* 0x000fe400000001ff */
[----:B------:R-:W-:-:S04]  /*0fc0*/  IMAD.MOV.U32 R6, RZ, RZ, R10 ;  /* 0x000000ffff067224 */ /* 0x000fc800078e000a */
[----:B------:R-:W-:Y:S05]  /*0fd0*/  RET.REL.NODEC R6 `(_Z13fractalKernelP6uchar4iifffiiff) ;  /* 0xfffffff006087950 */ /* 0x000fea0003c3ffff */
        .weak           $__internal_1_$__cuda_sm3x_div_rn_noftz_f32_slowpath
        .type           $__internal_1_$__cuda_sm3x_div_rn_noftz_f32_slowpath,@function
        .size           $__internal_1_$__cuda_sm3x_div_rn_noftz_f32_slowpath,(.L_x_29 - $__internal_1_$__cuda_sm3x_div_rn_noftz_f32_slowpath)
$__internal_1_$__cuda_sm3x_div_rn_noftz_f32_slowpath:
[----:B------:R-:W-:Y:S01]  /*0fe0*/  SHF.R.U32.HI R10, RZ, 0x17, R2 ;  /* 0x00000017ff0a7819 */ /* 0x000fe20000011602 */
[----:B------:R-:W-:Y:S01]  /*0ff0*/  BSSY.RECONVERGENT B2, `(.L_x_16) ;  /* 0x0000062000027945 */ /* 0x000fe20003800200 */
[----:B------:R-:W-:Y:S02]  /*1000*/  SHF.R.U32.HI R9, RZ, 0x17, R3 ;  /* 0x00000017ff097819 */ /* 0x000fe40000011603 */
[----:B------:R-:W-:Y:S02]  /*1010*/  LOP3.LUT R10, R10, 0xff, RZ, 0xc0, !PT ;  /* 0x000000ff0a0a7812 */ /* 0x000fe400078ec0ff */
[----:B------:R-:W-:Y:S02]  /*1020*/  LOP3.LUT R14, R9, 0xff, RZ, 0xc0, !PT ;  /* 0x000000ff090e7812 */ /* 0x000fe400078ec0ff */
[----:B------:R-:W-:-:S03]  /*1030*/  IADD3 R12, PT, PT, R10, -0x1, RZ ;  /* 0xffffffff0a0c7810 */ /* 0x000fc60007ffe0ff */
[----:B------:R-:W-:Y:S01]  /*1040*/  VIADD R11, R14, 0xffffffff ;  /* 0xffffffff0e0b7836 */ /* 0x000fe20000000000 */
[----:B------:R-:W-:-:S04]  /*1050*/  ISETP.GT.U32.AND P0, PT, R12, 0xfd, PT ;  /* 0x000000fd0c00780c */ /* 0x000fc80003f04070 */
[----:B------:R-:W-:-:S13]  /*1060*/  ISETP.GT.U32.OR P0, PT, R11, 0xfd, P0 ;  /* 0x000000fd0b00780c */ /* 0x000fda0000704470 */
[----:B------:R-:W-:Y:S01]  /*1070*/  @!P0 MOV R9, RZ ;  /* 0x000000ff00098202 */ /* 0x000fe20000000f00 */
[----:B------:R-:W-:Y:S06]  /*1080*/  @!P0 BRA `(.L_x_17) ;  /* 0x00000000005c8947 */ /* 0x000fec0003800000 */
[----:B------:R-:W-:Y:S02]  /*1090*/  FSETP.GTU.FTZ.AND P0, PT, |R3|, +INF , PT ;  /* 0x7f8000000300780b */ /* 0x000fe40003f1c200 */
[----:B------:R-:W-:-:S04]  /*10a0*/  FSETP.GTU.FTZ.AND P1, PT, |R2|, +INF , PT ;  /* 0x7f8000000200780b */ /* 0x000fc80003f3c200 */
[----:B------:R-:W-:-:S13]  /*10b0*/  PLOP3.LUT P0, PT, P0, P1, PT, 0xf8, 0x8f ;  /* 0x00000000008f781c */ /* 0x000fda0000703f70 */
[----:B------:R-:W-:Y:S05]  /*10c0*/  @P0 BRA `(.L_x_18) ;  /* 0x00000004004c0947 */ /* 0x000fea0003800000 */
[----:B------:R-:W-:-:S13]  /*10d0*/  LOP3.LUT P0, RZ, R2, 0x7fffffff, R3, 0xc8, !PT ;  /* 0x7fffffff02ff7812 */ /* 0x000fda000780c803 */
[----:B------:R-:W-:Y:S05]  /*10e0*/  @!P0 BRA `(.L_x_19) ;  /* 0x00000004003c8947 */ /* 0x000fea0003800000 */
[C---:B------:R-:W-:Y:S02]  /*10f0*/  FSETP.NEU.FTZ.AND P2, PT, |R3|.reuse, +INF , PT ;  /* 0x7f8000000300780b */ /* 0x040fe40003f5d200 */
[----:B------:R-:W-:Y:S02]  /*1100*/  FSETP.NEU.FTZ.AND P1, PT, |R2|, +INF , PT ;  /* 0x7f8000000200780b */ /* 0x000fe40003f3d200 */
[----:B------:R-:W-:-:S11]  /*1110*/  FSETP.NEU.FTZ.AND P0, PT, |R3|, +INF , PT ;  /* 0x7f8000000300780b */ /* 0x000fd60003f1d200 */
[----:B------:R-:W-:Y:S05]  /*1120*/  @!P1 BRA !P2, `(.L_x_19) ;  /* 0x00000004002c9947 */ /* 0x000fea0005000000 */
[----:B------:R-:W-:-:S04]  /*1130*/  LOP3.LUT P2, RZ, R3, 0x7fffffff, RZ, 0xc0, !PT ;  /* 0x7fffffff03ff7812 */ /* 0x000fc8000784c0ff */
[----:B------:R-:W-:-:S13]  /*1140*/  PLOP3.LUT P1, PT, P1, P2, PT, 0x2f, 0xf2 ;  /* 0x0000000000f2781c */ /* 0x000fda0000f24577 */
[----:B------:R-:W-:Y:S05]  /*1150*/  @P1 BRA `(.L_x_20) ;  /* 0x0000000400181947 */ /* 0x000fea0003800000 */
[----:B------:R-:W-:-:S04]  /*1160*/  LOP3.LUT P1, RZ, R2, 0x7fffffff, RZ, 0xc0, !PT ;  /* 0x7fffffff02ff7812 */ /* 0x000fc8000782c0ff */
[----:B------:R-:W-:-:S13]  /*1170*/  PLOP3.LUT P0, PT, P0, P1, PT, 0x2f, 0xf2 ;  /* 0x0000000000f2781c */ /* 0x000fda0000702577 */
[----:B------:R-:W-:Y:S05]  /*1180*/  @P0 BRA `(.L_x_21) ;  /* 0x0000000400000947 */ /* 0x000fea0003800000 */
[----:B------:R-:W-:Y:S02]  /*1190*/  ISETP.GE.AND P0, PT, R11, RZ, PT ;  /* 0x000000ff0b00720c */ /* 0x000fe40003f06270 */
[----:B------:R-:W-:-:S11]  /*11a0*/  ISETP.GE.AND P1, PT, R12, RZ, PT ;  /* 0x000000ff0c00720c */ /* 0x000fd60003f26270 */
[----:B------:R-:W-:Y:S01]  /*11b0*/  @P0 MOV R9, RZ ;  /* 0x000000ff00090202 */ /* 0x000fe20000000f00 */
[----:B------:R-:W-:Y:S02]  /*11c0*/  @!P0 IMAD.MOV.U32 R9, RZ, RZ, -0x40 ;  /* 0xffffffc0ff098424 */ /* 0x000fe400078e00ff */
[----:B------:R-:W-:Y:S01]  /*11d0*/  @!P0 FFMA R3, R3, 1.84467440737095516160e+19, RZ ;  /* 0x5f80000003038823 */ /* 0x000fe200000000ff */
[----:B------:R-:W-:Y:S02]  /*11e0*/  @!P1 FFMA R2, R2, 1.84467440737095516160e+19, RZ ;  /* 0x5f80000002029823 */ /* 0x000fe400000000ff */
[----:B------:R-:W-:-:S07]  /*11f0*/  @!P1 IADD3 R9, PT, PT, R9, 0x40, RZ ;  /* 0x0000004009099810 */ /* 0x000fce0007ffe0ff */
.L_x_17:
[----:B------:R-:W-:Y:S01]  /*1200*/  LEA R11, R10, 0xc0800000, 0x17 ;  /* 0xc08000000a0b7811 */ /* 0x000fe200078eb8ff */
[----:B------:R-:W-:Y:S03]  /*1210*/  BSSY.RECONVERGENT B3, `(.L_x_22) ;  /* 0x0000036000037945 */ /* 0x000fe60003800200 */
[----:B------:R-:W-:Y:S02]  /*1220*/  IADD3 R12, PT, PT, -R11, R2, RZ ;  /* 0x000000020b0c7210 */ /* 0x000fe40007ffe1ff */
[----:B------:R-:W-:Y:S02]  /*1230*/  IADD3 R11, PT, PT, R14, -0x7f, RZ ;  /* 0xffffff810e0b7810 */ /* 0x000fe40007ffe0ff */
[----:B------:R-:W0:Y:S01]  /*1240*/  MUFU.RCP R13, R12 ;  /* 0x0000000c000d7308 */ /* 0x000e220000001000 */
[----:B------:R-:W-:Y:S01]  /*1250*/  FADD.FTZ R15, -R12, -RZ ;  /* 0x800000ff0c0f7221 */ /* 0x000fe20000010100 */
[C---:B------:R-:W-:Y:S01]  /*1260*/  IADD3 R10, PT, PT, R11.reuse, 0x7f, -R10 ;  /* 0x0000007f0b0a7810 */ /* 0x040fe20007ffe80a */
[----:B------:R-:W-:-:S04]  /*1270*/  IMAD R2, R11, -0x800000, R3 ;  /* 0xff8000000b027824 */ /* 0x000fc800078e0203 */
[----:B------:R-:W-:Y:S02]  /*1280*/  IMAD.IADD R10, R10, 0x1, R9 ;  /* 0x000000010a0a7824 */ /* 0x000fe400078e0209 */
[----:B0-----:R-:W-:-:S04]  /*1290*/  FFMA R14, R13, R15, 1 ;  /* 0x3f8000000d0e7423 */ /* 0x001fc8000000000f */
[----:B------:R-:W-:-:S04]  /*12a0*/  FFMA R16, R13, R14, R13 ;  /* 0x0000000e0d107223 */ /* 0x000fc8000000000d */
[----:B------:R-:W-:-:S04]  /*12b0*/  FFMA R3, R2, R16, RZ ;  /* 0x0000001002037223 */ /* 0x000fc800000000ff */
[----:B------:R-:W-:-:S04]  /*12c0*/  FFMA R14, R15, R3, R2 ;  /* 0x000000030f0e7223 */ /* 0x000fc80000000002 */
[----:B------:R-:W-:-:S04]  /*12d0*/  FFMA R13, R16, R14, R3 ;  /* 0x0000000e100d7223 */ /* 0x000fc80000000003 */
[----:B------:R-:W-:-:S04]  /*12e0*/  FFMA R14, R15, R13, R2 ;  /* 0x0000000d0f0e7223 */ /* 0x000fc80000000002 */
[----:B------:R-:W-:-:S05]  /*12f0*/  FFMA R2, R16, R14, R13 ;  /* 0x0000000e10027223 */ /* 0x000fca000000000d */
[----:B------:R-:W-:-:S04]  /*1300*/  SHF.R.U32.HI R3, RZ, 0x17, R2 ;  /* 0x00000017ff037819 */ /* 0x000fc80000011602 */
[----:B------:R-:W-:-:S04]  /*1310*/  LOP3.LUT R3, R3, 0xff, RZ, 0xc0, !PT ;  /* 0x000000ff03037812 */ /* 0x000fc800078ec0ff */
[----:B------:R-:W-:-:S04]  /*1320*/  IADD3 R11, PT, PT, R3, R10, RZ ;  /* 0x0000000a030b7210 */ /* 0x000fc80007ffe0ff */
[----:B------:R-:W-:-:S04]  /*1330*/  IADD3 R3, PT, PT, R11, -0x1, RZ ;  /* 0xffffffff0b037810 */ /* 0x000fc80007ffe0ff */
[----:B------:R-:W-:-:S13]  /*1340*/  ISETP.GE.U32.AND P0, PT, R3, 0xfe, PT ;  /* 0x000000fe0300780c */ /* 0x000fda0003f06070 */
[----:B------:R-:W-:Y:S05]  /*1350*/  @!P0 BRA `(.L_x_23) ;  /* 0x0000000000808947 */ /* 0x000fea0003800000 */
[----:B------:R-:W-:-:S13]  /*1360*/  ISETP.GT.AND P0, PT, R11, 0xfe, PT ;  /* 0x000000fe0b00780c */ /* 0x000fda0003f04270 */
[----:B------:R-:W-:Y:S05]  /*1370*/  @P0 BRA `(.L_x_24) ;  /* 0x00000000006c0947 */ /* 0x000fea0003800000 */
[----:B------:R-:W-:-:S13]  /*1380*/  ISETP.GE.AND P0, PT, R11, 0x1, PT ;  /* 0x000000010b00780c */ /* 0x000fda0003f06270 */
[----:B------:R-:W-:Y:S05]  /*1390*/  @P0 BRA `(.L_x_25) ;  /* 0x0000000000740947 */ /* 0x000fea0003800000 */
[----:B------:R-:W-:Y:S02]  /*13a0*/  ISETP.GE.AND P0, PT, R11, -0x18, PT ;  /* 0xffffffe80b00780c */ /* 0x000fe40003f06270 */
[----:B------:R-:W-:-:S11]  /*13b0*/  LOP3.LUT R2, R2, 0x80000000, RZ, 0xc0, !PT ;  /* 0x8000000002027812 */ /* 0x000fd600078ec0ff */
[----:B------:R-:W-:Y:S05]  /*13c0*/  @!P0 BRA `(.L_x_25) ;  /* 0x0000000000688947 */ /* 0x000fea0003800000 */
[CCC-:B------:R-:W-:Y:S01]  /*13d0*/  FFMA.RZ R3, R16.reuse, R14.reuse, R13.reuse ;  /* 0x0000000e10037223 */ /* 0x1c0fe2000000c00d */
[C---:B------:R-:W-:Y:S01]  /*13e0*/  IADD3 R12, PT, PT, R11.reuse, 0x20, RZ ;  /* 0x000000200b0c7810 */ /* 0x040fe20007ffe0ff */
[CCC-:B------:R-:W-:Y:S01]  /*13f0*/  FFMA.RM R10, R16.reuse, R14.reuse, R13.reuse ;  /* 0x0000000e100a7223 */ /* 0x1c0fe2000000400d */
[----:B------:R-:W-:Y:S02]  /*1400*/  ISETP.NE.AND P2, PT, R11, RZ, PT ;  /* 0x000000ff0b00720c */ /* 0x000fe40003f45270 */
[----:B------:R-:W-:Y:S01]  /*1410*/  LOP3.LUT R9, R3, 0x7fffff, RZ, 0xc0, !PT ;  /* 0x007fffff03097812 */ /* 0x000fe200078ec0ff */
[----:B------:R-:W-:Y:S01]  /*1420*/  FFMA.RP R3, R16, R14, R13 ;  /* 0x0000000e10037223 */ /* 0x000fe2000000800d */
[----:B------:R-:W-:Y:S01]  /*1430*/  ISETP.NE.AND P1, PT, R11, RZ, PT ;  /* 0x000000ff0b00720c */ /* 0x000fe20003f25270 */
[----:B------:R-:W-:Y:S01]  /*1440*/  IMAD.MOV R11, RZ, RZ, -R11 ;  /* 0x000000ffff0b7224 */ /* 0x000fe200078e0a0b */
[----:B------:R-:W-:Y:S02]  /*1450*/  LOP3.LUT R9, R9, 0x800000, RZ, 0xfc, !PT ;  /* 0x0080000009097812 */ /* 0x000fe400078efcff */
[----:B------:R-:W-:-:S02]  /*1460*/  FSETP.NEU.FTZ.AND P0, PT, R3, R10, PT ;  /* 0x0000000a0300720b */ /* 0x000fc40003f1d000 */
[----:B------:R-:W-:Y:S02]  /*1470*/  SHF.L.U32 R12, R9, R12, RZ ;  /* 0x0000000c090c7219 */ /* 0x000fe400000006ff */
[----:B------:R-:W-:Y:S02]  /*1480*/  SEL R10, R11, RZ, P2 ;  /* 0x000000ff0b0a7207 */ /* 0x000fe40001000000 */
[----:B------:R-:W-:Y:S02]  /*1490*/  ISETP.NE.AND P1, PT, R12, RZ, P1 ;  /* 0x000000ff0c00720c */ /* 0x000fe40000f25270 */
[----:B------:R-:W-:Y:S02]  /*14a0*/  SHF.R.U32.HI R10, RZ, R10, R9 ;  /* 0x0000000aff0a7219 */ /* 0x000fe40000011609 */
[----:B------:R-:W-:Y:S02]  /*14b0*/  PLOP3.LUT P0, PT, P0, P1, PT, 0xf8, 0x8f ;  /* 0x00000000008f781c */ /* 0x000fe40000703f70 */
[----:B------:R-:W-:-:S02]  /*14c0*/  SHF.R.U32.HI R12, RZ, 0x1, R10 ;  /* 0x00000001ff0c7819 */ /* 0x000fc4000001160a */
[----:B------:R-:W-:-:S04]  /*14d0*/  SEL R3, RZ, 0x1, !P0 ;  /* 0x00000001ff037807 */ /* 0x000fc80004000000 */
[----:B------:R-:W-:-:S04]  /*14e0*/  LOP3.LUT R3, R3, 0x1, R12, 0xf8, !PT ;  /* 0x0000000103037812 */ /* 0x000fc800078ef80c */
[----:B------:R-:W-:-:S04]  /*14f0*/  LOP3.LUT R3, R3, R10, RZ, 0xc0, !PT ;  /* 0x0000000a03037212 */ /* 0x000fc800078ec0ff */
[----:B------:R-:W-:-:S04]  /*1500*/  IADD3 R3, PT, PT, R12, R3, RZ ;  /* 0x000000030c037210 */ /* 0x000fc80007ffe0ff */
[----:B------:R-:W-:Y:S01]  /*1510*/  LOP3.LUT R2, R3, R2, RZ, 0xfc, !PT ;  /* 0x0000000203027212 */ /* 0x000fe200078efcff */
[----:B------:R-:W-:Y:S06]  /*1520*/  BRA `(.L_x_25) ;  /* 0x0000000000107947 */ /* 0x000fec0003800000 */
.L_x_24:
[----:B------:R-:W-:-:S04]  /*1530*/  LOP3.LUT R2, R2, 0x80000000, RZ, 0xc0, !PT ;  /* 0x8000000002027812 */ /* 0x000fc800078ec0ff */
[----:B------:R-:W-:Y:S01]  /*1540*/  LOP3.LUT R2, R2, 0x7f800000, RZ, 0xfc, !PT ;  /* 0x7f80000002027812 */ /* 0x000fe200078efcff */
[----:B------:R-:W-:Y:S06]  /*1550*/  BRA `(.L_x_25) ;  /* 0x0000000000047947 */ /* 0x000fec0003800000 */
.L_x_23:
[----:B------:R-:W-:-:S07]  /*1560*/  LEA R2, R10, R2, 0x17 ;  /* 0x000000020a027211 */ /* 0x000fce00078eb8ff */
.L_x_25:
[----:B------:R-:W-:Y:S05]  /*1570*/  BSYNC.RECONVERGENT B3 ;  /* 0x0000000000037941 */ /* 0x000fea0003800200 */
.L_x_22:
[----:B------:R-:W-:Y:S05]  /*1580*/  BRA `(.L_x_26) ;  /* 0x0000000000207947 */ /* 0x000fea0003800000 */
.L_x_21:
[----:B------:R-:W-:-:S04]  /*1590*/  LOP3.LUT R2, R2, 0x80000000, R3, 0x48, !PT ;  /* 0x8000000002027812 */ /* 0x000fc800078e4803 */
[----:B------:R-:W-:Y:S01]  /*15a0*/  LOP3.LUT R2, R2, 0x7f800000, RZ, 0xfc, !PT ;  /* 0x7f80000002027812 */ /* 0x000fe200078efcff */
[----:B------:R-:W-:Y:S06]  /*15b0*/  BRA `(.L_x_26) ;  /* 0x0000000000147947 */ /* 0x000fec0003800000 */
.L_x_20:
[----:B------:R-:W-:Y:S01]  /*15c0*/  LOP3.LUT R2, R2, 0x80000000, R3, 0x48, !PT ;  /* 0x8000000002027812 */ /* 0x000fe200078e4803 */
[----:B------:R-:W-:Y:S06]  /*15d0*/  BRA `(.L_x_26) ;  /* 0x00000000000c7947 */ /* 0x000fec0003800000 */
.L_x_19:
[----:B------:R-:W0:Y:S01]  /*15e0*/  MUFU.RSQ R2, -QNAN ;  /* 0xffc0000000027908 */ /* 0x000e220000001400 */
[----:B------:R-:W-:Y:S05]  /*15f0*/  BRA `(.L_x_26) ;  /* 0x0000000000047947 */ /* 0x000fea0003800000 */
.L_x_18:
[----:B------:R-:W-:-:S07]  /*1600*/  FADD.FTZ R2, R3, R2 ;  /* 0x0000000203027221 */ /* 0x000fce0000010000 */
.L_x_26:
[----:B------:R-:W-:Y:S05]  /*1610*/  BSYNC.RECONVERGENT B2 ;  /* 0x0000000000027941 */ /* 0x000fea0003800200 */
.L_x_16:
[----:B------:R-:W-:-:S04]  /*1620*/  HFMA2 R9, -RZ, RZ, 0, 0 ;  /* 0x00000000ff097431 */ /* 0x000fc800000001ff */
[----:B0-----:R-:W-:Y:S05]  /*1630*/  RET.REL.NODEC R8 `(_Z13fractalKernelP6uchar4iifffiiff) ;  /* 0xffffffe808707950 */ /* 0x001fea0003c3ffff */
.L_x_27:
[----:B------:R-:W-:-:S00]  /*1640*/  BRA `(.L_x_27) ;  /* 0xfffffffc00fc7947 */ /* 0x000fc0000383ffff */
[----:B------:R-:W-:-:S00]  /*1650*/  NOP ;  /* 0x0000000000007918 */ /* 0x000fc00000000000 */
        /* <DEDUP_REMOVED lines=10> */
.L_x_29:


//--------------------- .nv.shared.reserved.0     --------------------------
	.section	.nv.shared.reserved.0,"aw",@nobits
	.weak		__nv_reservedSMEM_offset_0_alias
	.size		__nv_reservedSMEM_offset_0_alias, 0, 64
	.other		__nv_reservedSMEM_offset_0_alias,@"STO_CUDA_RESERVED_SHARED STV_DEFAULT"
__nv_reservedSMEM_offset_0_alias:
	.zero		0
	.zero		64


//--------------------- .nv.constant0._Z13fractalKernelP6uchar4iifffiiff --------------------------
	.section	.nv.constant0._Z13fractalKernelP6uchar4iifffiiff,"a",@progbits
	.sectionflags	@""
	.align	4
.nv.constant0._Z13fractalKernelP6uchar4iifffiiff:
	.zero		940


//--------------------- SYMBOLS --------------------------

	.type		.nv.reservedSmem.offset0,@object
	.size		.nv.reservedSmem.offset0,0x4
